	.headerflags	@"EF_CUDA_TEXMODE_UNIFIED EF_CUDA_64BIT_ADDRESS EF_CUDA_ACCELERATORS EF_CUDA_SM90 EF_CUDA_VIRTUAL_SM(EF_CUDA_SM90)"
	.elftype	@"ET_EXEC"


//--------------------- .nv.info                  --------------------------
	.section	.nv.info,"",@"SHT_CUDA_INFO"
	.align	4


	//----- nvinfo : EIATTR_REGCOUNT
	.align		4
        /*0000*/ 	.byte	0x04, 0x2f
        /*0002*/ 	.short	(.L_1 - .L_0)
	.align		4
.L_0:
        /*0004*/ 	.word	index@(triton_poi_fused_bmm_transpose_14)
        /*0008*/ 	.word	0x0000000e


	//----- nvinfo : EIATTR_MIN_STACK_SIZE
	.align		4
.L_1:
        /*000c*/ 	.byte	0x04, 0x12
        /*000e*/ 	.short	(.L_3 - .L_2)
	.align		4
.L_2:
        /*0010*/ 	.word	index@(triton_poi_fused_bmm_transpose_14)
        /*0014*/ 	.word	0x00000000


	//----- nvinfo : EIATTR_FRAME_SIZE
	.align		4
.L_3:
        /*0018*/ 	.byte	0x04, 0x11
        /*001a*/ 	.short	(.L_5 - .L_4)
	.align		4
.L_4:
        /*001c*/ 	.word	index@(triton_poi_fused_bmm_transpose_14)
        /*0020*/ 	.word	0x00000000


	//----- nvinfo : EIATTR_MIN_STACK_SIZE
	.align		4
.L_5:
        /*0024*/ 	.byte	0x04, 0x12
        /*0026*/ 	.short	(.L_7 - .L_6)
	.align		4
.L_6:
        /*0028*/ 	.word	index@(triton_poi_fused_bmm_transpose_14)
        /*002c*/ 	.word	0x00000000
.L_7:


//--------------------- .nv.info.triton_poi_fused_bmm_transpose_14 --------------------------
	.section	.nv.info.triton_poi_fused_bmm_transpose_14,"",@"SHT_CUDA_INFO"
	.sectionflags	@""
	.align	4


	//----- nvinfo : EIATTR_CUDA_API_VERSION
	.align		4
        /*0000*/ 	.byte	0x04, 0x37
        /*0002*/ 	.short	(.L_9 - .L_8)
.L_8:
        /*0004*/ 	.word	0x0000007c


	//----- nvinfo : EIATTR_KPARAM_INFO
	.align		4
.L_9:
        /*0008*/ 	.byte	0x04, 0x17
        /*000a*/ 	.short	(.L_11 - .L_10)
.L_10:
        /*000c*/ 	.word	0x00000000
        /*0010*/ 	.short	0x0003
        /*0012*/ 	.short	0x0018
        /*0014*/ 	.byte	0x00, 0xf0, 0x11, 0x00


	//----- nvinfo : EIATTR_KPARAM_INFO
	.align		4
.L_11:
        /*0018*/ 	.byte	0x04, 0x17
        /*001a*/ 	.short	(.L_13 - .L_12)
.L_12:
        /*001c*/ 	.word	0x00000000
        /*0020*/ 	.short	0x0002
        /*0022*/ 	.short	0x0010
        /*0024*/ 	.byte	0x00, 0xf4, 0x21, 0x00


	//----- nvinfo : EIATTR_KPARAM_INFO
	.align		4
.L_13:
        /*0028*/ 	.byte	0x04, 0x17
        /*002a*/ 	.short	(.L_15 - .L_14)
.L_14:
        /*002c*/ 	.word	0x00000000
        /*0030*/ 	.short	0x0001
        /*0032*/ 	.short	0x0008
        /*0034*/ 	.byte	0x00, 0xf4, 0x21, 0x00


	//----- nvinfo : EIATTR_KPARAM_INFO
	.align		4
.L_15:
        /*0038*/ 	.byte	0x04, 0x17
        /*003a*/ 	.short	(.L_17 - .L_16)
.L_16:
        /*003c*/ 	.word	0x00000000
        /*0040*/ 	.short	0x0000
        /*0042*/ 	.short	0x0000
        /*0044*/ 	.byte	0x00, 0xf4, 0x21, 0x00


	//----- nvinfo : EIATTR_SPARSE_MMA_MASK
	.align		4
.L_17:
        /*0048*/ 	.byte	0x03, 0x50
        /*004a*/ 	.short	0x0000


	//----- nvinfo : EIATTR_MAXREG_COUNT
	.align		4
        /*004c*/ 	.byte	0x03, 0x1b
        /*004e*/ 	.short	0x00ff


	//----- nvinfo : EIATTR_EXIT_INSTR_OFFSETS
	.align		4
        /*0050*/ 	.byte	0x04, 0x1c
        /*0052*/ 	.short	(.L_19 - .L_18)


	//   ....[0]....
.L_18:
        /*0054*/ 	.word	0x00000140


	//   ....[1]....
        /*0058*/ 	.word	0x00000160


	//----- nvinfo : EIATTR_REQNTID
	.align		4
.L_19:
        /*005c*/ 	.byte	0x04, 0x10
        /*005e*/ 	.short	(.L_21 - .L_20)
.L_20:
        /*0060*/ 	.word	0x00000080
        /*0064*/ 	.word	0x00000001
        /*0068*/ 	.word	0x00000001


	//----- nvinfo : EIATTR_CRS_STACK_SIZE
	.align		4
.L_21:
        /*006c*/ 	.byte	0x04, 0x1e
        /*006e*/ 	.short	(.L_23 - .L_22)
.L_22:
        /*0070*/ 	.word	0x00000000


	//----- nvinfo : EIATTR_CBANK_PARAM_SIZE
	.align		4
.L_23:
        /*0074*/ 	.byte	0x03, 0x19
        /*0076*/ 	.short	0x001c


	//----- nvinfo : EIATTR_PARAM_CBANK
	.align		4
        /*0078*/ 	.byte	0x04, 0x0a
        /*007a*/ 	.short	(.L_25 - .L_24)
	.align		4
.L_24:
        /*007c*/ 	.word	index@(.nv.constant0.triton_poi_fused_bmm_transpose_14)
        /*0080*/ 	.short	0x0210
        /*0082*/ 	.short	0x001c


	//----- nvinfo : EIATTR_SW_WAR
	.align		4
.L_25:
        /*0084*/ 	.byte	0x04, 0x36
        /*0086*/ 	.short	(.L_27 - .L_26)
.L_26:
        /*0088*/ 	.word	0x00000008
.L_27:


//--------------------- .nv.callgraph             --------------------------
	.section	.nv.callgraph,"",@"SHT_CUDA_CALLGRAPH"
	.align	4
	.sectionentsize	8
	.align		4
        /*0000*/ 	.word	0x00000000
	.align		4
        /*0004*/ 	.word	0xffffffff
	.align		4
        /*0008*/ 	.word	0x00000000
	.align		4
        /*000c*/ 	.word	0xfffffffe
	.align		4
        /*0010*/ 	.word	0x00000000
	.align		4
        /*0014*/ 	.word	0xfffffffd
	.align		4
        /*0018*/ 	.word	0x00000000
	.align		4
        /*001c*/ 	.word	0xfffffffc


//--------------------- .text.triton_poi_fused_bmm_transpose_14 --------------------------
	.section	.text.triton_poi_fused_bmm_transpose_14,"ax",@progbits
	.align	128
        .global         triton_poi_fused_bmm_transpose_14
        .type           triton_poi_fused_bmm_transpose_14,@function
        .size           triton_poi_fused_bmm_transpose_14,(.L_x_3 - triton_poi_fused_bmm_transpose_14)
        .other          triton_poi_fused_bmm_transpose_14,@"STO_CUDA_ENTRY STV_DEFAULT"
triton_poi_fused_bmm_transpose_14:
.text.triton_poi_fused_bmm_transpose_14:
[----:B------:R-:W0:Y:S02]  /*0000*/  LDC R1, c[0x0][0x28] ;  /* 0x00000a00ff017b82 */ /* 0x000e240000000800 */
[----:B------:R-:W1:Y:S01]  /*0010*/  S2R R0, SR_TID.X ;  /* 0x0000000000007919 */ /* 0x000e620000002100 */
[----:B------:R-:W2:Y:S01]  /*0020*/  LDC.64 R4, c[0x0][0x218] ;  /* 0x00008600ff047b82 */ /* 0x000ea20000000a00 */
[----:B------:R-:W-:Y:S01]  /*0030*/  ULDC.64 UR4, c[0x0][0x208] ;  /* 0x0000820000047ab9 */ /* 0x000fe20000000a00 */
[----:B------:R-:W-:Y:S01]  /*0040*/  BSSY B0, `(.L_x_0) ;  /* 0x000000e000007945 */ /* 0x000fe20003800000 */
[----:B------:R-:W3:Y:S05]  /*0050*/  S2R R9, SR_CTAID.X ;  /* 0x0000000000097919 */ /* 0x000eea0000002500 */
[----:B------:R-:W4:Y:S08]  /*0060*/  LDC.64 R6, c[0x0][0x220] ;  /* 0x00008800ff067b82 */ /* 0x000f300000000a00 */
[----:B------:R-:W5:Y:S01]  /*0070*/  LDC.64 R2, c[0x0][0x210] ;  /* 0x00008400ff027b82 */ /* 0x000f620000000a00 */
[----:B-1----:R-:W-:-:S04]  /*0080*/  LOP3.LUT R0, R0, 0x7f, RZ, 0xc0, !PT ;  /* 0x0000007f00007812 */ /* 0x002fc800078ec0ff */
[----:B---3--:R-:W-:-:S04]  /*0090*/  LEA R9, R9, R0, 0x7 ;  /* 0x0000000009097211 */ /* 0x008fc800078e38ff */
[C---:B------:R-:W-:Y:S01]  /*00a0*/  ISETP.GE.AND P0, PT, R9.reuse, 0x1010, PT ;  /* 0x000010100900780c */ /* 0x040fe20003f06270 */
[----:B--2---:R-:W-:Y:S01]  /*00b0*/  IMAD.WIDE R4, R9, 0x4, R4 ;  /* 0x0000000409047825 */ /* 0x004fe200078e0204 */
[----:B------:R-:W-:-:S03]  /*00c0*/  IADD3 R11, R9, 0x2040, RZ ;  /* 0x00002040090b7810 */ /* 0x000fc60007ffe0ff */
[----:B----4-:R-:W-:Y:S01]  /*00d0*/  IMAD.WIDE R6, R9, 0x4, R6 ;  /* 0x0000000409067825 */ /* 0x010fe200078e0206 */
[----:B------:R-:W-:-:S03]  /*00e0*/  HFMA2.MMA R9, -RZ, RZ, 0, 0 ;  /* 0x00000000ff097435 */ /* 0x000fc600000001ff */
[----:B-----5:R-:W-:-:S04]  /*00f0*/  IMAD.WIDE R2, R11, 0x4, R2 ;  /* 0x000000040b027825 */ /* 0x020fc800078e0202 */
[----:B------:R-:W-:Y:S05]  /*0100*/  @P0 BRA `(.L_x_1) ;  /* 0x0000000000040947 */ /* 0x000fea0003800000 */
[----:B------:R1:W5:Y:S02]  /*0110*/  LDG.E R9, desc[UR4][R2.64] ;  /* 0x0000000402097981 */ /* 0x000364000c1e1900 */
.L_x_1:
[----:B------:R-:W-:Y:S05]  /*0120*/  BSYNC B0 ;  /* 0x0000000000007941 */ /* 0x000fea0003800000 */
.L_x_0:
[----:B-----5:R2:W-:Y:S01]  /*0130*/  @!P0 STG.E desc[UR4][R4.64], R9 ;  /* 0x0000000904008986 */ /* 0x0205e2000c101904 */
[----:B------:R-:W-:Y:S05]  /*0140*/  @P0 EXIT ;  /* 0x000000000000094d */ /* 0x000fea0003800000 */
[----:B------:R-:W-:Y:S01]  /*0150*/  STG.E desc[UR4][R6.64], R9 ;  /* 0x0000000906007986 */ /* 0x000fe2000c101904 */
[----:B------:R-:W-:Y:S05]  /*0160*/  EXIT ;  /* 0x000000000000794d */ /* 0x000fea0003800000 */
.L_x_2:
[----:B------:R-:W-:-:S00]  /*0170*/  BRA `(.L_x_2) ;  /* 0xfffffffc00fc7947 */ /* 0x000fc0000383ffff */
[----:B------:R-:W-:-:S00]  /*0180*/  NOP ;  /* 0x0000000000007918 */ /* 0x000fc00000000000 */
[----:B------:R-:W-:-:S00]  /*0190*/  NOP ;  /* 0x0000000000007918 */ /* 0x000fc00000000000 */
[----:B------:R-:W-:-:S00]  /*01a0*/  NOP ;  /* 0x0000000000007918 */ /* 0x000fc00000000000 */
[----:B------:R-:W-:-:S00]  /*01b0*/  NOP ;  /* 0x0000000000007918 */ /* 0x000fc00000000000 */
[----:B------:R-:W-:-:S00]  /*01c0*/  NOP ;  /* 0x0000000000007918 */ /* 0x000fc00000000000 */
[----:B------:R-:W-:-:S00]  /*01d0*/  NOP ;  /* 0x0000000000007918 */ /* 0x000fc00000000000 */
[----:B------:R-:W-:-:S00]  /*01e0*/  NOP ;  /* 0x0000000000007918 */ /* 0x000fc00000000000 */
[----:B------:R-:W-:-:S00]  /*01f0*/  NOP ;  /* 0x0000000000007918 */ /* 0x000fc00000000000 */
.L_x_3:


//--------------------- .nv.constant0.triton_poi_fused_bmm_transpose_14 --------------------------
	.section	.nv.constant0.triton_poi_fused_bmm_transpose_14,"a",@progbits
	.sectionflags	@""
	.align	4
.nv.constant0.triton_poi_fused_bmm_transpose_14:
	.zero		556
